//
// Generated by NVIDIA NVVM Compiler
//
// Compiler Build ID: CL-36424714
// Cuda compilation tools, release 13.0, V13.0.88
// Based on NVVM 20.0.0
//

.version 9.0
.target sm_100
.address_size 64

	// .globl	_Z14NNSmoothKernelPfS_mj

.visible .entry _Z14NNSmoothKernelPfS_mj(
	.param .u64 .ptr .align 1 _Z14NNSmoothKernelPfS_mj_param_0,
	.param .u64 .ptr .align 1 _Z14NNSmoothKernelPfS_mj_param_1,
	.param .u64 _Z14NNSmoothKernelPfS_mj_param_2,
	.param .u32 _Z14NNSmoothKernelPfS_mj_param_3
)
{
	.reg .pred 	%p<7>;
	.reg .b32 	%r<74>;
	.reg .b32 	%f<77>;
	.reg .b64 	%rd<71>;

	ld.param.u64 	%rd3, [_Z14NNSmoothKernelPfS_mj_param_0];
	ld.param.u64 	%rd2, [_Z14NNSmoothKernelPfS_mj_param_1];
	ld.param.u64 	%rd4, [_Z14NNSmoothKernelPfS_mj_param_2];
	ld.param.u32 	%r26, [_Z14NNSmoothKernelPfS_mj_param_3];
	cvta.to.global.u64 	%rd1, %rd3;
	shr.u64 	%rd5, %rd4, 2;
	cvt.u32.u64 	%r1, %rd5;
	mov.u32 	%r28, %ctaid.x;
	mov.u32 	%r29, %ntid.x;
	mov.u32 	%r30, %tid.x;
	mad.lo.s32 	%r2, %r28, %r29, %r30;
	mov.u32 	%r31, %ctaid.y;
	mov.u32 	%r32, %ntid.y;
	mov.u32 	%r33, %tid.y;
	mad.lo.s32 	%r3, %r31, %r32, %r33;
	shl.b32 	%r4, %r26, 1;
	and.b32  	%r5, %r4, 14;
	and.b32  	%r6, %r4, 6;
	and.b32  	%r7, %r4, -16;
	and.b32  	%r8, %r26, 1;
	neg.s32 	%r9, %r7;
	add.s32 	%r10, %r2, 7;
	mov.f32 	%f73, 0f00000000;
	mov.b32 	%r68, 0;
$L__BB0_1:
	setp.lt.u32 	%p1, %r4, 15;
	add.s32 	%r35, %r68, %r3;
	mul.lo.s32 	%r12, %r35, %r1;
	add.s32 	%r13, %r12, %r2;
	mov.b32 	%r72, 0;
	@%p1 bra 	$L__BB0_4;
	add.s32 	%r69, %r10, %r12;
	mov.u32 	%r70, %r9;
$L__BB0_3:
	.pragma "nounroll";
	add.s32 	%r36, %r69, -7;
	mul.wide.u32 	%rd6, %r36, 4;
	add.s64 	%rd7, %rd1, %rd6;
	ld.global.f32 	%f13, [%rd7];
	add.f32 	%f14, %f73, %f13;
	add.s32 	%r37, %r69, -6;
	mul.wide.u32 	%rd8, %r37, 4;
	add.s64 	%rd9, %rd1, %rd8;
	ld.global.f32 	%f15, [%rd9];
	add.f32 	%f16, %f14, %f15;
	add.s32 	%r38, %r69, -5;
	mul.wide.u32 	%rd10, %r38, 4;
	add.s64 	%rd11, %rd1, %rd10;
	ld.global.f32 	%f17, [%rd11];
	add.f32 	%f18, %f16, %f17;
	add.s32 	%r39, %r69, -4;
	mul.wide.u32 	%rd12, %r39, 4;
	add.s64 	%rd13, %rd1, %rd12;
	ld.global.f32 	%f19, [%rd13];
	add.f32 	%f20, %f18, %f19;
	add.s32 	%r40, %r69, -3;
	mul.wide.u32 	%rd14, %r40, 4;
	add.s64 	%rd15, %rd1, %rd14;
	ld.global.f32 	%f21, [%rd15];
	add.f32 	%f22, %f20, %f21;
	add.s32 	%r41, %r69, -2;
	mul.wide.u32 	%rd16, %r41, 4;
	add.s64 	%rd17, %rd1, %rd16;
	ld.global.f32 	%f23, [%rd17];
	add.f32 	%f24, %f22, %f23;
	add.s32 	%r42, %r69, -1;
	mul.wide.u32 	%rd18, %r42, 4;
	add.s64 	%rd19, %rd1, %rd18;
	ld.global.f32 	%f25, [%rd19];
	add.f32 	%f26, %f24, %f25;
	add.s32 	%r43, %r69, 8;
	mul.wide.u32 	%rd20, %r69, 4;
	add.s64 	%rd21, %rd1, %rd20;
	ld.global.f32 	%f27, [%rd21];
	add.f32 	%f28, %f26, %f27;
	add.s32 	%r44, %r69, 1;
	mul.wide.u32 	%rd22, %r44, 4;
	add.s64 	%rd23, %rd1, %rd22;
	ld.global.f32 	%f29, [%rd23];
	add.f32 	%f30, %f28, %f29;
	add.s32 	%r45, %r69, 2;
	mul.wide.u32 	%rd24, %r45, 4;
	add.s64 	%rd25, %rd1, %rd24;
	ld.global.f32 	%f31, [%rd25];
	add.f32 	%f32, %f30, %f31;
	add.s32 	%r46, %r69, 3;
	mul.wide.u32 	%rd26, %r46, 4;
	add.s64 	%rd27, %rd1, %rd26;
	ld.global.f32 	%f33, [%rd27];
	add.f32 	%f34, %f32, %f33;
	add.s32 	%r47, %r69, 4;
	mul.wide.u32 	%rd28, %r47, 4;
	add.s64 	%rd29, %rd1, %rd28;
	ld.global.f32 	%f35, [%rd29];
	add.f32 	%f36, %f34, %f35;
	add.s32 	%r48, %r69, 5;
	mul.wide.u32 	%rd30, %r48, 4;
	add.s64 	%rd31, %rd1, %rd30;
	ld.global.f32 	%f37, [%rd31];
	add.f32 	%f38, %f36, %f37;
	add.s32 	%r49, %r69, 6;
	mul.wide.u32 	%rd32, %r49, 4;
	add.s64 	%rd33, %rd1, %rd32;
	ld.global.f32 	%f39, [%rd33];
	add.f32 	%f40, %f38, %f39;
	add.s32 	%r50, %r69, 7;
	mul.wide.u32 	%rd34, %r50, 4;
	add.s64 	%rd35, %rd1, %rd34;
	ld.global.f32 	%f41, [%rd35];
	add.f32 	%f42, %f40, %f41;
	mul.wide.u32 	%rd36, %r43, 4;
	add.s64 	%rd37, %rd1, %rd36;
	ld.global.f32 	%f43, [%rd37];
	add.f32 	%f73, %f42, %f43;
	add.s32 	%r70, %r70, 16;
	add.s32 	%r69, %r69, 16;
	setp.ne.s32 	%p2, %r70, 0;
	mov.u32 	%r72, %r7;
	@%p2 bra 	$L__BB0_3;
$L__BB0_4:
	setp.lt.u32 	%p3, %r5, 7;
	@%p3 bra 	$L__BB0_6;
	add.s32 	%r51, %r13, %r72;
	mul.wide.u32 	%rd38, %r51, 4;
	add.s64 	%rd39, %rd1, %rd38;
	ld.global.f32 	%f44, [%rd39];
	add.f32 	%f45, %f73, %f44;
	add.s32 	%r52, %r51, 1;
	mul.wide.u32 	%rd40, %r52, 4;
	add.s64 	%rd41, %rd1, %rd40;
	ld.global.f32 	%f46, [%rd41];
	add.f32 	%f47, %f45, %f46;
	add.s32 	%r53, %r51, 2;
	mul.wide.u32 	%rd42, %r53, 4;
	add.s64 	%rd43, %rd1, %rd42;
	ld.global.f32 	%f48, [%rd43];
	add.f32 	%f49, %f47, %f48;
	add.s32 	%r54, %r51, 3;
	mul.wide.u32 	%rd44, %r54, 4;
	add.s64 	%rd45, %rd1, %rd44;
	ld.global.f32 	%f50, [%rd45];
	add.f32 	%f51, %f49, %f50;
	add.s32 	%r55, %r51, 4;
	mul.wide.u32 	%rd46, %r55, 4;
	add.s64 	%rd47, %rd1, %rd46;
	ld.global.f32 	%f52, [%rd47];
	add.f32 	%f53, %f51, %f52;
	add.s32 	%r56, %r51, 5;
	mul.wide.u32 	%rd48, %r56, 4;
	add.s64 	%rd49, %rd1, %rd48;
	ld.global.f32 	%f54, [%rd49];
	add.f32 	%f55, %f53, %f54;
	add.s32 	%r57, %r51, 6;
	mul.wide.u32 	%rd50, %r57, 4;
	add.s64 	%rd51, %rd1, %rd50;
	ld.global.f32 	%f56, [%rd51];
	add.f32 	%f57, %f55, %f56;
	add.s32 	%r58, %r51, 7;
	mul.wide.u32 	%rd52, %r58, 4;
	add.s64 	%rd53, %rd1, %rd52;
	ld.global.f32 	%f58, [%rd53];
	add.f32 	%f73, %f57, %f58;
	add.s32 	%r72, %r72, 8;
$L__BB0_6:
	setp.lt.u32 	%p4, %r6, 3;
	@%p4 bra 	$L__BB0_8;
	add.s32 	%r59, %r13, %r72;
	mul.wide.u32 	%rd54, %r59, 4;
	add.s64 	%rd55, %rd1, %rd54;
	ld.global.f32 	%f59, [%rd55];
	add.f32 	%f60, %f73, %f59;
	add.s32 	%r60, %r59, 1;
	mul.wide.u32 	%rd56, %r60, 4;
	add.s64 	%rd57, %rd1, %rd56;
	ld.global.f32 	%f61, [%rd57];
	add.f32 	%f62, %f60, %f61;
	add.s32 	%r61, %r59, 2;
	mul.wide.u32 	%rd58, %r61, 4;
	add.s64 	%rd59, %rd1, %rd58;
	ld.global.f32 	%f63, [%rd59];
	add.f32 	%f64, %f62, %f63;
	add.s32 	%r62, %r59, 3;
	mul.wide.u32 	%rd60, %r62, 4;
	add.s64 	%rd61, %rd1, %rd60;
	ld.global.f32 	%f65, [%rd61];
	add.f32 	%f73, %f64, %f65;
	add.s32 	%r72, %r72, 4;
$L__BB0_8:
	setp.eq.s32 	%p5, %r8, 0;
	add.s32 	%r24, %r13, %r72;
	mul.wide.u32 	%rd62, %r24, 4;
	add.s64 	%rd63, %rd1, %rd62;
	ld.global.f32 	%f66, [%rd63];
	add.f32 	%f73, %f73, %f66;
	@%p5 bra 	$L__BB0_10;
	add.s32 	%r63, %r24, 1;
	mul.wide.u32 	%rd64, %r63, 4;
	add.s64 	%rd65, %rd1, %rd64;
	ld.global.f32 	%f67, [%rd65];
	add.f32 	%f68, %f73, %f67;
	add.s32 	%r64, %r24, 2;
	mul.wide.u32 	%rd66, %r64, 4;
	add.s64 	%rd67, %rd1, %rd66;
	ld.global.f32 	%f69, [%rd67];
	add.f32 	%f73, %f68, %f69;
$L__BB0_10:
	add.s32 	%r25, %r68, 1;
	setp.ne.s32 	%p6, %r68, %r4;
	mov.u32 	%r68, %r25;
	@%p6 bra 	$L__BB0_1;
	cvta.to.global.u64 	%rd68, %rd2;
	div.rn.f32 	%f70, %f73, 0f43908000;
	add.s32 	%r65, %r26, %r3;
	add.s32 	%r66, %r26, %r2;
	mad.lo.s32 	%r67, %r65, %r1, %r66;
	mul.wide.u32 	%rd69, %r67, 4;
	add.s64 	%rd70, %rd68, %rd69;
	st.global.f32 	[%rd70], %f70;
	ret;

}


// ===== COMPILED SASS (sm_100) =====

	.target	sm_100

	.elftype	@"ET_EXEC"


//--------------------- .note.nv.tkinfo           --------------------------
	.section	.note.nv.tkinfo,"",@"SHT_NOTE"
	.sectionflags	@"SHF_NOTE_NV_TKINFO"
	.tkinfo
        /*0018*/ 	.word	0x00000002
        /*0030*/ 	.string	""
        /*0030*/ 	.string	"ptxas"
        /*0030*/ 	.string	"Cuda compilation tools, release 13.0, V13.0.88"
        /*0030*/ 	.string	"Build cuda_13.0.r13.0/compiler.36424714_0"
        /*0030*/ 	.string	"-arch sm_100 -m 64 "



//--------------------- .note.nv.cuinfo           --------------------------
	.section	.note.nv.cuinfo,"",@"SHT_NOTE"
	.sectionflags	@"SHF_NOTE_NV_CUINFO"
        /*0018*/ 	.short	0x0002
        /*001a*/ 	.short	0x0064
        /*001c*/ 	.short	0x0082
	.zero		2


//--------------------- .nv.info                  --------------------------
	.section	.nv.info,"",@"SHT_CUDA_INFO"
	.align	4


	//----- nvinfo : EIATTR_REGCOUNT
	.align		4
        /*0000*/ 	.byte	0x04, 0x2f
        /*0002*/ 	.short	(.L_1 - .L_0)
	.align		4
.L_0:
        /*0004*/ 	.word	index@(_Z14NNSmoothKernelPfS_mj)
        /*0008*/ 	.word	0x00000020


	//----- nvinfo : EIATTR_FRAME_SIZE
	.align		4
.L_1:
        /*000c*/ 	.byte	0x04, 0x11
        /*000e*/ 	.short	(.L_3 - .L_2)
	.align		4
.L_2:
        /*0010*/ 	.word	index@($__internal_0_$__cuda_sm3x_div_rn_noftz_f32_slowpath)
        /*0014*/ 	.word	0x00000000


	//----- nvinfo : EIATTR_FRAME_SIZE
	.align		4
.L_3:
        /*0018*/ 	.byte	0x04, 0x11
        /*001a*/ 	.short	(.L_5 - .L_4)
	.align		4
.L_4:
        /*001c*/ 	.word	index@(_Z14NNSmoothKernelPfS_mj)
        /*0020*/ 	.word	0x00000000


	//----- nvinfo : EIATTR_MIN_STACK_SIZE
	.align		4
.L_5:
        /*0024*/ 	.byte	0x04, 0x12
        /*0026*/ 	.short	(.L_7 - .L_6)
	.align		4
.L_6:
        /*0028*/ 	.word	index@(_Z14NNSmoothKernelPfS_mj)
        /*002c*/ 	.word	0x00000000
.L_7:


//--------------------- .nv.compat                --------------------------
	.section	.nv.compat,"",@"SHT_CUDA_COMPAT_INFO"
	.align	4
        /*0000*/ 	.byte	0x02, 0x09, 0x00, 0x00, 0x02, 0x02, 0x01, 0x00, 0x02, 0x05, 0x05, 0x00, 0x03, 0x07, 0x01, 0x01
        /*0010*/ 	.byte	0x02, 0x03, 0x00, 0x00, 0x02, 0x06, 0x01, 0x00, 0x04, 0x0b, 0x08, 0x00, 0x01, 0x00, 0x00, 0x00
        /*0020*/ 	.byte	0x00, 0x00, 0x00, 0x00


//--------------------- .nv.info._Z14NNSmoothKernelPfS_mj --------------------------
	.section	.nv.info._Z14NNSmoothKernelPfS_mj,"",@"SHT_CUDA_INFO"
	.sectionflags	@""
	.align	4


	//----- nvinfo : EIATTR_CUDA_API_VERSION
	.align		4
        /*0000*/ 	.byte	0x04, 0x37
        /*0002*/ 	.short	(.L_9 - .L_8)
.L_8:
        /*0004*/ 	.word	0x00000082


	//----- nvinfo : EIATTR_KPARAM_INFO
	.align		4
.L_9:
        /*0008*/ 	.byte	0x04, 0x17
        /*000a*/ 	.short	(.L_11 - .L_10)
.L_10:
        /*000c*/ 	.word	0x00000000
        /*0010*/ 	.short	0x0003
        /*0012*/ 	.short	0x0018
        /*0014*/ 	.byte	0x00, 0xf0, 0x11, 0x00


	//----- nvinfo : EIATTR_KPARAM_INFO
	.align		4
.L_11:
        /*0018*/ 	.byte	0x04, 0x17
        /*001a*/ 	.short	(.L_13 - .L_12)
.L_12:
        /*001c*/ 	.word	0x00000000
        /*0020*/ 	.short	0x0002
        /*0022*/ 	.short	0x0010
        /*0024*/ 	.byte	0x00, 0xf0, 0x21, 0x00


	//----- nvinfo : EIATTR_KPARAM_INFO
	.align		4
.L_13:
        /*0028*/ 	.byte	0x04, 0x17
        /*002a*/ 	.short	(.L_15 - .L_14)
.L_14:
        /*002c*/ 	.word	0x00000000
        /*0030*/ 	.short	0x0001
        /*0032*/ 	.short	0x0008
        /*0034*/ 	.byte	0x00, 0xf5, 0x21, 0x00


	//----- nvinfo : EIATTR_KPARAM_INFO
	.align		4
.L_15:
        /*0038*/ 	.byte	0x04, 0x17
        /*003a*/ 	.short	(.L_17 - .L_16)
.L_16:
        /*003c*/ 	.word	0x00000000
        /*0040*/ 	.short	0x0000
        /*0042*/ 	.short	0x0000
        /*0044*/ 	.byte	0x00, 0xf5, 0x21, 0x00


	//----- nvinfo : EIATTR_SPARSE_MMA_MASK
	.align		4
.L_17:
        /*0048*/ 	.byte	0x03, 0x50
        /*004a*/ 	.short	0x0000


	//----- nvinfo : EIATTR_MAXREG_COUNT
	.align		4
        /*004c*/ 	.byte	0x03, 0x1b
        /*004e*/ 	.short	0x00ff


	//----- nvinfo : EIATTR_MERCURY_ISA_VERSION
	.align		4
        /*0050*/ 	.byte	0x03, 0x5f
        /*0052*/ 	.short	0x0101


	//----- nvinfo : EIATTR_VRC_CTA_INIT_COUNT
	.align		4
        /*0054*/ 	.byte	0x02, 0x4a
	.zero		1
	.zero		1


	//----- nvinfo : EIATTR_EXIT_INSTR_OFFSETS
	.align		4
        /*0058*/ 	.byte	0x04, 0x1c
        /*005a*/ 	.short	(.L_19 - .L_18)


	//   ....[0]....
.L_18:
        /*005c*/ 	.word	0x00000bf0


	//----- nvinfo : EIATTR_CRS_STACK_SIZE
	.align		4
.L_19:
        /*0060*/ 	.byte	0x04, 0x1e
        /*0062*/ 	.short	(.L_21 - .L_20)
.L_20:
        /*0064*/ 	.word	0x00000000


	//----- nvinfo : EIATTR_CBANK_PARAM_SIZE
	.align		4
.L_21:
        /*0068*/ 	.byte	0x03, 0x19
        /*006a*/ 	.short	0x001c


	//----- nvinfo : EIATTR_PARAM_CBANK
	.align		4
        /*006c*/ 	.byte	0x04, 0x0a
        /*006e*/ 	.short	(.L_23 - .L_22)
	.align		4
.L_22:
        /*0070*/ 	.word	index@(.nv.constant0._Z14NNSmoothKernelPfS_mj)
        /*0074*/ 	.short	0x0380
        /*0076*/ 	.short	0x001c


	//----- nvinfo : EIATTR_SW_WAR
	.align		4
.L_23:
        /*0078*/ 	.byte	0x04, 0x36
        /*007a*/ 	.short	(.L_25 - .L_24)
.L_24:
        /*007c*/ 	.word	0x00000008
.L_25:


//--------------------- .nv.callgraph             --------------------------
	.section	.nv.callgraph,"",@"SHT_CUDA_CALLGRAPH"
	.align	4
	.sectionentsize	8
	.align		4
        /*0000*/ 	.word	0x00000000
	.align		4
        /*0004*/ 	.word	0xffffffff
	.align		4
        /*0008*/ 	.word	0x00000000
	.align		4
        /*000c*/ 	.word	0xfffffffe
	.align		4
        /*0010*/ 	.word	0x00000000
	.align		4
        /*0014*/ 	.word	0xfffffffd
	.align		4
        /*0018*/ 	.word	0x00000000
	.align		4
        /*001c*/ 	.word	0xfffffffc


//--------------------- .text._Z14NNSmoothKernelPfS_mj --------------------------
	.section	.text._Z14NNSmoothKernelPfS_mj,"ax",@progbits
	.align	128
        .global         _Z14NNSmoothKernelPfS_mj
        .type           _Z14NNSmoothKernelPfS_mj,@function
        .size           _Z14NNSmoothKernelPfS_mj,(.L_x_19 - _Z14NNSmoothKernelPfS_mj)
        .other          _Z14NNSmoothKernelPfS_mj,@"STO_CUDA_ENTRY STV_DEFAULT"
_Z14NNSmoothKernelPfS_mj:
.text._Z14NNSmoothKernelPfS_mj:
[----:B------:R-:W-:Y:S01]  /*0000*/  LDC R1, c[0x0][0x37c] ;  /* 0x0000df00ff017b82 */ /* 0x000fe20000000800 */
[----:B------:R-:W0:Y:S07]  /*0010*/  S2R R3, SR_TID.X ;  /* 0x0000000000037919 */ /* 0x000e2e0000002100 */
[----:B------:R-:W1:Y:S01]  /*0020*/  LDC R0, c[0x0][0x398] ;  /* 0x0000e600ff007b82 */ /* 0x000e620000000800 */
[----:B------:R-:W2:Y:S01]  /*0030*/  LDCU.64 UR4, c[0x0][0x390] ;  /* 0x00007200ff0477ac */ /* 0x000ea20008000a00 */
[----:B------:R-:W3:Y:S01]  /*0040*/  S2R R5, SR_TID.Y ;  /* 0x0000000000057919 */ /* 0x000ee20000002200 */
[----:B------:R-:W4:Y:S05]  /*0050*/  LDCU.64 UR6, c[0x0][0x358] ;  /* 0x00006b00ff0677ac */ /* 0x000f2a0008000a00 */
[----:B------:R-:W0:Y:S08]  /*0060*/  S2UR UR8, SR_CTAID.X ;  /* 0x00000000000879c3 */ /* 0x000e300000002500 */
[----:B------:R-:W0:Y:S01]  /*0070*/  LDC R2, c[0x0][0x360] ;  /* 0x0000d800ff027b82 */ /* 0x000e220000000800 */
[----:B--2---:R-:W-:-:S03]  /*0080*/  USHF.R.U64 UR5, UR4, 0x2, UR5 ;  /* 0x0000000204057899 */ /* 0x004fc60008001205 */
[----:B------:R-:W-:-:S04]  /*0090*/  UMOV UR4, URZ ;  /* 0x000000ff00047c82 */ /* 0x000fc80008000000 */
[----:B------:R-:W3:Y:S01]  /*00a0*/  S2UR UR9, SR_CTAID.Y ;  /* 0x00000000000979c3 */ /* 0x000ee20000002600 */
[----:B-1----:R-:W-:-:S04]  /*00b0*/  SHF.L.U32 R0, R0, 0x1, RZ ;  /* 0x0000000100007819 */ /* 0x002fc800000006ff */
[C---:B------:R-:W-:Y:S02]  /*00c0*/  LOP3.LUT R6, R0.reuse, 0xe, RZ, 0xc0, !PT ;  /* 0x0000000e00067812 */ /* 0x040fe400078ec0ff */
[----:B------:R-:W-:Y:S01]  /*00d0*/  LOP3.LUT R7, R0, 0x6, RZ, 0xc0, !PT ;  /* 0x0000000600077812 */ /* 0x000fe200078ec0ff */
[----:B------:R-:W3:Y:S01]  /*00e0*/  LDC R4, c[0x0][0x364] ;  /* 0x0000d900ff047b82 */ /* 0x000ee20000000800 */
[----:B------:R-:W-:Y:S02]  /*00f0*/  ISETP.GE.U32.AND P0, PT, R6, 0x7, PT ;  /* 0x000000070600780c */ /* 0x000fe40003f06070 */
[----:B------:R-:W-:Y:S01]  /*0100*/  ISETP.GE.U32.AND P1, PT, R7, 0x3, PT ;  /* 0x000000030700780c */ /* 0x000fe20003f26070 */
[----:B0-----:R-:W-:Y:S01]  /*0110*/  IMAD R2, R2, UR8, R3 ;  /* 0x0000000802027c24 */ /* 0x001fe2000f8e0203 */
[----:B------:R-:W-:-:S04]  /*0120*/  LOP3.LUT R3, R0, 0xfffffff0, RZ, 0xc0, !PT ;  /* 0xfffffff000037812 */ /* 0x000fc800078ec0ff */
[----:B------:R-:W-:Y:S02]  /*0130*/  IADD3 R6, PT, PT, R2, 0x7, RZ ;  /* 0x0000000702067810 */ /* 0x000fe40007ffe0ff */
[----:B------:R-:W-:Y:S01]  /*0140*/  IADD3 R7, PT, PT, -R3, RZ, RZ ;  /* 0x000000ff03077210 */ /* 0x000fe20007ffe1ff */
[----:B---3--:R-:W-:Y:S02]  /*0150*/  IMAD R4, R4, UR9, R5 ;  /* 0x0000000904047c24 */ /* 0x008fe4000f8e0205 */
[----:B----4-:R-:W-:-:S07]  /*0160*/  HFMA2 R5, -RZ, RZ, 0, 0 ;  /* 0x00000000ff057431 */ /* 0x010fce00000001ff */
.L_x_3:
[----:B------:R-:W-:Y:S01]  /*0170*/  ISETP.GE.U32.AND P3, PT, R0, 0xf, PT ;  /* 0x0000000f0000780c */ /* 0x000fe20003f66070 */
[----:B------:R-:W-:Y:S01]  /*0180*/  VIADD R8, R4, UR4 ;  /* 0x0000000404087c36 */ /* 0x000fe20008000000 */
[----:B------:R-:W-:Y:S01]  /*0190*/  ISETP.NE.AND P2, PT, R0, UR4, PT ;  /* 0x0000000400007c0c */ /* 0x000fe2000bf45270 */
[----:B------:R-:W-:Y:S01]  /*01a0*/  UIADD3 UR4, UPT, UPT, UR4, 0x1, URZ ;  /* 0x0000000104047890 */ /* 0x000fe2000fffe0ff */
[----:B------:R-:W-:Y:S01]  /*01b0*/  MOV R9, RZ ;  /* 0x000000ff00097202 */ /* 0x000fe20000000f00 */
[----:B------:R-:W-:-:S05]  /*01c0*/  IMAD R11, R8, UR5, RZ ;  /* 0x00000005080b7c24 */ /* 0x000fca000f8e02ff */
[----:B------:R-:W-:-:S03]  /*01d0*/  IADD3 R8, PT, PT, R2, R11, RZ ;  /* 0x0000000b02087210 */ /* 0x000fc60007ffe0ff */
[----:B------:R-:W-:Y:S05]  /*01e0*/  @!P3 BRA `(.L_x_0) ;  /* 0x00000004001cb947 */ /* 0x000fea0003800000 */
[----:B------:R-:W-:Y:S01]  /*01f0*/  IADD3 R9, PT, PT, R6, R11, RZ ;  /* 0x0000000b06097210 */ /* 0x000fe20007ffe0ff */
[----:B------:R-:W-:-:S07]  /*0200*/  IMAD.MOV.U32 R11, RZ, RZ, R7 ;  /* 0x000000ffff0b7224 */ /* 0x000fce00078e0007 */
.L_x_1:
[----:B------:R-:W0:Y:S01]  /*0210*/  LDC.64 R12, c[0x0][0x380] ;  /* 0x0000e000ff0c7b82 */ /* 0x000e220000000a00 */
[C---:B------:R-:W-:Y:S02]  /*0220*/  IADD3 R19, PT, PT, R9.reuse, -0x7, RZ ;  /* 0xfffffff909137810 */ /* 0x040fe40007ffe0ff */
[----:B------:R-:W-:-:S03]  /*0230*/  IADD3 R15, PT, PT, R9, -0x6, RZ ;  /* 0xfffffffa090f7810 */ /* 0x000fc60007ffe0ff */
[----:B0-----:R-:W-:-:S04]  /*0240*/  IMAD.WIDE.U32 R18, R19, 0x4, R12 ;  /* 0x0000000413127825 */ /* 0x001fc800078e000c */
[--C-:B------:R-:W-:Y:S02]  /*0250*/  IMAD.WIDE.U32 R14, R15, 0x4, R12.reuse ;  /* 0x000000040f0e7825 */ /* 0x100fe400078e000c */
[----:B------:R-:W2:Y:S04]  /*0260*/  LDG.E R18, desc[UR6][R18.64] ;  /* 0x0000000612127981 */ /* 0x000ea8000c1e1900 */
[----:B------:R-:W3:Y:S01]  /*0270*/  LDG.E R14, desc[UR6][R14.64] ;  /* 0x000000060e0e7981 */ /* 0x000ee2000c1e1900 */
[C---:B------:R-:W-:Y:S01]  /*0280*/  IADD3 R23, PT, PT, R9.reuse, -0x5, RZ ;  /* 0xfffffffb09177810 */ /* 0x040fe20007ffe0ff */
[C---:B------:R-:W-:Y:S01]  /*0290*/  VIADD R17, R9.reuse, 0xfffffffd ;  /* 0xfffffffd09117836 */ /* 0x040fe20000000000 */
[C---:B------:R-:W-:Y:S02]  /*02a0*/  IADD3 R21, PT, PT, R9.reuse, -0x4, RZ ;  /* 0xfffffffc09157810 */ /* 0x040fe40007ffe0ff */
[----:B------:R-:W-:Y:S01]  /*02b0*/  IADD3 R25, PT, PT, R9, -0x2, RZ ;  /* 0xfffffffe09197810 */ /* 0x000fe20007ffe0ff */
[----:B------:R-:W-:Y:S01]  /*02c0*/  IMAD.WIDE.U32 R22, R23, 0x4, R12 ;  /* 0x0000000417167825 */ /* 0x000fe200078e000c */
[----:B------:R-:W-:-:S03]  /*02d0*/  IADD3 R27, PT, PT, R9, -0x1, RZ ;  /* 0xffffffff091b7810 */ /* 0x000fc60007ffe0ff */
[--C-:B------:R-:W-:Y:S01]  /*02e0*/  IMAD.WIDE.U32 R20, R21, 0x4, R12.reuse ;  /* 0x0000000415147825 */ /* 0x100fe200078e000c */
[----:B------:R0:W4:Y:S03]  /*02f0*/  LDG.E R10, desc[UR6][R22.64] ;  /* 0x00000006160a7981 */ /* 0x000126000c1e1900 */
[--C-:B------:R-:W-:Y:S01]  /*0300*/  IMAD.WIDE.U32 R16, R17, 0x4, R12.reuse ;  /* 0x0000000411107825 */ /* 0x100fe200078e000c */
[----:B------:R1:W5:Y:S04]  /*0310*/  LDG.E R29, desc[UR6][R20.64] ;  /* 0x00000006141d7981 */ /* 0x000368000c1e1900 */
[----:B------:R1:W5:Y:S01]  /*0320*/  LDG.E R28, desc[UR6][R16.64] ;  /* 0x00000006101c7981 */ /* 0x000362000c1e1900 */
[----:B0-----:R-:W-:Y:S01]  /*0330*/  IMAD.WIDE.U32 R22, R25, 0x4, R12 ;  /* 0x0000000419167825 */ /* 0x001fe200078e000c */
[----:B------:R-:W-:-:S03]  /*0340*/  IADD3 R19, PT, PT, R9, 0x1, RZ ;  /* 0x0000000109137810 */ /* 0x000fc60007ffe0ff */
[--C-:B-1----:R-:W-:Y:S02]  /*0350*/  IMAD.WIDE.U32 R20, R27, 0x4, R12.reuse ;  /* 0x000000041b147825 */ /* 0x102fe400078e000c */
[----:B------:R0:W5:Y:S01]  /*0360*/  LDG.E R27, desc[UR6][R22.64] ;  /* 0x00000006161b7981 */ /* 0x000162000c1e1900 */
[C---:B------:R-:W-:Y:S01]  /*0370*/  IADD3 R15, PT, PT, R9.reuse, 0x2, RZ ;  /* 0x00000002090f7810 */ /* 0x040fe20007ffe0ff */
[--C-:B------:R-:W-:Y:S02]  /*0380*/  IMAD.WIDE.U32 R16, R9, 0x4, R12.reuse ;  /* 0x0000000409107825 */ /* 0x100fe400078e000c */
[----:B------:R1:W5:Y:S04]  /*0390*/  LDG.E R26, desc[UR6][R20.64] ;  /* 0x00000006141a7981 */ /* 0x000368000c1e1900 */
[----:B------:R1:W5:Y:S01]  /*03a0*/  LDG.E R25, desc[UR6][R16.64] ;  /* 0x0000000610197981 */ /* 0x000362000c1e1900 */
[----:B0-----:R-:W-:-:S04]  /*03b0*/  IMAD.WIDE.U32 R22, R19, 0x4, R12 ;  /* 0x0000000413167825 */ /* 0x001fc800078e000c */
[--C-:B-1----:R-:W-:Y:S01]  /*03c0*/  IMAD.WIDE.U32 R20, R15, 0x4, R12.reuse ;  /* 0x000000040f147825 */ /* 0x102fe200078e000c */
[----:B------:R0:W5:Y:S03]  /*03d0*/  LDG.E R24, desc[UR6][R22.64] ;  /* 0x0000000616187981 */ /* 0x000166000c1e1900 */
[----:B------:R-:W-:Y:S01]  /*03e0*/  VIADD R15, R9, 0x3 ;  /* 0x00000003090f7836 */ /* 0x000fe20000000000 */
[----:B------:R1:W5:Y:S03]  /*03f0*/  LDG.E R19, desc[UR6][R20.64] ;  /* 0x0000000614137981 */ /* 0x000366000c1e1900 */
[----:B------:R-:W-:Y:S01]  /*0400*/  IMAD.WIDE.U32 R16, R15, 0x4, R12 ;  /* 0x000000040f107825 */ /* 0x000fe200078e000c */
[C---:B------:R-:W-:Y:S02]  /*0410*/  IADD3 R15, PT, PT, R9.reuse, 0x4, RZ ;  /* 0x00000004090f7810 */ /* 0x040fe40007ffe0ff */
[----:B0-----:R-:W-:-:S02]  /*0420*/  IADD3 R23, PT, PT, R9, 0x5, RZ ;  /* 0x0000000509177810 */ /* 0x001fc40007ffe0ff */
[----:B-1----:R-:W-:-:S05]  /*0430*/  IADD3 R21, PT, PT, R9, 0x6, RZ ;  /* 0x0000000609157810 */ /* 0x002fca0007ffe0ff */
[----:B------:R-:W-:-:S06]  /*0440*/  IMAD.WIDE.U32 R20, R21, 0x4, R12 ;  /* 0x0000000415147825 */ /* 0x000fcc00078e000c */
[----:B------:R-:W5:Y:S01]  /*0450*/  LDG.E R20, desc[UR6][R20.64] ;  /* 0x0000000614147981 */ /* 0x000f62000c1e1900 */
[----:B--2---:R-:W-:-:S03]  /*0460*/  FADD R5, R18, R5 ;  /* 0x0000000512057221 */ /* 0x004fc60000000000 */
[----:B------:R0:W2:Y:S01]  /*0470*/  LDG.E R18, desc[UR6][R16.64] ;  /* 0x0000000610127981 */ /* 0x0000a2000c1e1900 */
[----:B---3--:R-:W-:Y:S01]  /*0480*/  FADD R5, R5, R14 ;  /* 0x0000000e05057221 */ /* 0x008fe20000000000 */
[----:B------:R-:W-:-:S06]  /*0490*/  IMAD.WIDE.U32 R14, R15, 0x4, R12 ;  /* 0x000000040f0e7825 */ /* 0x000fcc00078e000c */
[----:B------:R1:W3:Y:S01]  /*04a0*/  LDG.E R14, desc[UR6][R14.64] ;  /* 0x000000060e0e7981 */ /* 0x0002e2000c1e1900 */
[----:B0-----:R-:W-:Y:S01]  /*04b0*/  IMAD.WIDE.U32 R16, R23, 0x4, R12 ;  /* 0x0000000417107825 */ /* 0x001fe200078e000c */
[----:B------:R-:W-:-:S05]  /*04c0*/  IADD3 R23, PT, PT, R9, 0x7, RZ ;  /* 0x0000000709177810 */ /* 0x000fca0007ffe0ff */
[----:B------:R-:W3:Y:S01]  /*04d0*/  LDG.E R16, desc[UR6][R16.64] ;  /* 0x0000000610107981 */ /* 0x000ee2000c1e1900 */
[----:B------:R-:W-:-:S04]  /*04e0*/  IMAD.WIDE.U32 R22, R23, 0x4, R12 ;  /* 0x0000000417167825 */ /* 0x000fc800078e000c */
[----:B-1----:R-:W-:Y:S02]  /*04f0*/  VIADD R15, R9, 0x8 ;  /* 0x00000008090f7836 */ /* 0x002fe40000000000 */
[----:B------:R-:W3:Y:S02]  /*0500*/  LDG.E R22, desc[UR6][R22.64] ;  /* 0x0000000616167981 */ /* 0x000ee4000c1e1900 */
[----:B------:R-:W-:-:S06]  /*0510*/  IMAD.WIDE.U32 R12, R15, 0x4, R12 ;  /* 0x000000040f0c7825 */ /* 0x000fcc00078e000c */
[----:B------:R-:W3:Y:S01]  /*0520*/  LDG.E R12, desc[UR6][R12.64] ;  /* 0x000000060c0c7981 */ /* 0x000ee2000c1e1900 */
[----:B----4-:R-:W-:-:S04]  /*0530*/  FADD R10, R5, R10 ;  /* 0x0000000a050a7221 */ /* 0x010fc80000000000 */
[----:B-----5:R-:W-:-:S04]  /*0540*/  FADD R29, R10, R29 ;  /* 0x0000001d0a1d7221 */ /* 0x020fc80000000000 */
[----:B------:R-:W-:-:S04]  /*0550*/  FADD R28, R29, R28 ;  /* 0x0000001c1d1c7221 */ /* 0x000fc80000000000 */
[----:B------:R-:W-:-:S04]  /*0560*/  FADD R27, R28, R27 ;  /* 0x0000001b1c1b7221 */ /* 0x000fc80000000000 */
[----:B------:R-:W-:-:S04]  /*0570*/  FADD R26, R27, R26 ;  /* 0x0000001a1b1a7221 */ /* 0x000fc80000000000 */
[----:B------:R-:W-:-:S04]  /*0580*/  FADD R25, R26, R25 ;  /* 0x000000191a197221 */ /* 0x000fc80000000000 */
[----:B------:R-:W-:-:S04]  /*0590*/  FADD R24, R25, R24 ;  /* 0x0000001819187221 */ /* 0x000fc80000000000 */
[----:B------:R-:W-:Y:S01]  /*05a0*/  FADD R19, R24, R19 ;  /* 0x0000001318137221 */ /* 0x000fe20000000000 */
[----:B------:R-:W-:-:S04]  /*05b0*/  IADD3 R11, PT, PT, R11, 0x10, RZ ;  /* 0x000000100b0b7810 */ /* 0x000fc80007ffe0ff */
[----:B------:R-:W-:Y:S02]  /*05c0*/  ISETP.NE.AND P3, PT, R11, RZ, PT ;  /* 0x000000ff0b00720c */ /* 0x000fe40003f65270 */
[----:B------:R-:W-:Y:S01]  /*05d0*/  IADD3 R9, PT, PT, R9, 0x10, RZ ;  /* 0x0000001009097810 */ /* 0x000fe20007ffe0ff */
[----:B--2---:R-:W-:-:S04]  /*05e0*/  FADD R19, R19, R18 ;  /* 0x0000001213137221 */ /* 0x004fc80000000000 */
[----:B---3--:R-:W-:-:S04]  /*05f0*/  FADD R19, R19, R14 ;  /* 0x0000000e13137221 */ /* 0x008fc80000000000 */
[----:B------:R-:W-:-:S04]  /*0600*/  FADD R19, R19, R16 ;  /* 0x0000001013137221 */ /* 0x000fc80000000000 */
[----:B------:R-:W-:-:S04]  /*0610*/  FADD R19, R19, R20 ;  /* 0x0000001413137221 */ /* 0x000fc80000000000 */
[----:B------:R-:W-:-:S04]  /*0620*/  FADD R19, R19, R22 ;  /* 0x0000001613137221 */ /* 0x000fc80000000000 */
[----:B------:R-:W-:Y:S01]  /*0630*/  FADD R5, R19, R12 ;  /* 0x0000000c13057221 */ /* 0x000fe20000000000 */
[----:B------:R-:W-:Y:S06]  /*0640*/  @P3 BRA `(.L_x_1) ;  /* 0xfffffff800f03947 */ /* 0x000fec000383ffff */
[----:B------:R-:W-:-:S07]  /*0650*/  MOV R9, R3 ;  /* 0x0000000300097202 */ /* 0x000fce0000000f00 */
.L_x_0:
[----:B------:R-:W-:Y:S05]  /*0660*/  @!P0 BRA `(.L_x_2) ;  /* 0x0000000000888947 */ /* 0x000fea0003800000 */
[----:B------:R-:W0:Y:S01]  /*0670*/  LDC.64 R10, c[0x0][0x380] ;  /* 0x0000e000ff0a7b82 */ /* 0x000e220000000a00 */
[----:B------:R-:W-:-:S04]  /*0680*/  IADD3 R25, PT, PT, R8, R9, RZ ;  /* 0x0000000908197210 */ /* 0x000fc80007ffe0ff */
[C---:B------:R-:W-:Y:S01]  /*0690*/  IADD3 R13, PT, PT, R25.reuse, 0x2, RZ ;  /* 0x00000002190d7810 */ /* 0x040fe20007ffe0ff */
[C---:B------:R-:W-:Y:S01]  /*06a0*/  VIADD R21, R25.reuse, 0x1 ;  /* 0x0000000119157836 */ /* 0x040fe20000000000 */
[C---:B------:R-:W-:Y:S02]  /*06b0*/  IADD3 R15, PT, PT, R25.reuse, 0x3, RZ ;  /* 0x00000003190f7810 */ /* 0x040fe40007ffe0ff */
[C---:B------:R-:W-:Y:S01]  /*06c0*/  IADD3 R17, PT, PT, R25.reuse, 0x4, RZ ;  /* 0x0000000419117810 */ /* 0x040fe20007ffe0ff */
[----:B0-----:R-:W-:-:S04]  /*06d0*/  IMAD.WIDE.U32 R18, R25, 0x4, R10 ;  /* 0x0000000419127825 */ /* 0x001fc800078e000a */
[--C-:B------:R-:W-:Y:S01]  /*06e0*/  IMAD.WIDE.U32 R20, R21, 0x4, R10.reuse ;  /* 0x0000000415147825 */ /* 0x100fe200078e000a */
[----:B------:R0:W2:Y:S03]  /*06f0*/  LDG.E R22, desc[UR6][R18.64] ;  /* 0x0000000612167981 */ /* 0x0000a6000c1e1900 */
[--C-:B------:R-:W-:Y:S01]  /*0700*/  IMAD.WIDE.U32 R12, R13, 0x4, R10.reuse ;  /* 0x000000040d0c7825 */ /* 0x100fe200078e000a */
[----:B------:R1:W3:Y:S03]  /*0710*/  LDG.E R23, desc[UR6][R20.64] ;  /* 0x0000000614177981 */ /* 0x0002e6000c1e1900 */
[--C-:B------:R-:W-:Y:S01]  /*0720*/  IMAD.WIDE.U32 R14, R15, 0x4, R10.reuse ;  /* 0x000000040f0e7825 */ /* 0x100fe200078e000a */
[----:B------:R-:W-:Y:S01]  /*0730*/  IADD3 R27, PT, PT, R25, 0x5, RZ ;  /* 0x00000005191b7810 */ /* 0x000fe20007ffe0ff */
[----:B------:R-:W4:Y:S02]  /*0740*/  LDG.E R12, desc[UR6][R12.64] ;  /* 0x000000060c0c7981 */ /* 0x000f24000c1e1900 */
[----:B------:R-:W-:-:S02]  /*0750*/  IMAD.WIDE.U32 R16, R17, 0x4, R10 ;  /* 0x0000000411107825 */ /* 0x000fc400078e000a */
[----:B------:R-:W5:Y:S02]  /*0760*/  LDG.E R14, desc[UR6][R14.64] ;  /* 0x000000060e0e7981 */ /* 0x000f64000c1e1900 */
[----:B------:R-:W-:Y:S02]  /*0770*/  VIADD R29, R25, 0x6 ;  /* 0x00000006191d7836 */ /* 0x000fe40000000000 */
[--C-:B0-----:R-:W-:Y:S01]  /*0780*/  IMAD.WIDE.U32 R18, R27, 0x4, R10.reuse ;  /* 0x000000041b127825 */ /* 0x101fe200078e000a */
[----:B------:R-:W5:Y:S01]  /*0790*/  LDG.E R16, desc[UR6][R16.64] ;  /* 0x0000000610107981 */ /* 0x000f62000c1e1900 */
[----:B------:R-:W-:Y:S02]  /*07a0*/  IADD3 R25, PT, PT, R25, 0x7, RZ ;  /* 0x0000000719197810 */ /* 0x000fe40007ffe0ff */
[--C-:B-1----:R-:W-:Y:S02]  /*07b0*/  IMAD.WIDE.U32 R20, R29, 0x4, R10.reuse ;  /* 0x000000041d147825 */ /* 0x102fe400078e000a */
[----:B------:R-:W5:Y:S02]  /*07c0*/  LDG.E R19, desc[UR6][R18.64] ;  /* 0x0000000612137981 */ /* 0x000f64000c1e1900 */
[----:B------:R-:W-:-:S02]  /*07d0*/  IMAD.WIDE.U32 R10, R25, 0x4, R10 ;  /* 0x00000004190a7825 */ /* 0x000fc400078e000a */
[----:B------:R-:W5:Y:S04]  /*07e0*/  LDG.E R21, desc[UR6][R20.64] ;  /* 0x0000000614157981 */ /* 0x000f68000c1e1900 */
[----:B------:R-:W5:Y:S01]  /*07f0*/  LDG.E R11, desc[UR6][R10.64] ;  /* 0x000000060a0b7981 */ /* 0x000f62000c1e1900 */
[----:B------:R-:W-:Y:S01]  /*0800*/  IADD3 R9, PT, PT, R9, 0x8, RZ ;  /* 0x0000000809097810 */ /* 0x000fe20007ffe0ff */
[----:B--2---:R-:W-:-:S04]  /*0810*/  FADD R22, R5, R22 ;  /* 0x0000001605167221 */ /* 0x004fc80000000000 */
[----:B---3--:R-:W-:-:S04]  /*0820*/  FADD R23, R22, R23 ;  /* 0x0000001716177221 */ /* 0x008fc80000000000 */
[----:B----4-:R-:W-:-:S04]  /*0830*/  FADD R23, R23, R12 ;  /* 0x0000000c17177221 */ /* 0x010fc80000000000 */
[----:B-----5:R-:W-:-:S04]  /*0840*/  FADD R23, R23, R14 ;  /* 0x0000000e17177221 */ /* 0x020fc80000000000 */
[----:B------:R-:W-:-:S04]  /*0850*/  FADD R16, R23, R16 ;  /* 0x0000001017107221 */ /* 0x000fc80000000000 */
[----:B------:R-:W-:-:S04]  /*0860*/  FADD R16, R16, R19 ;  /* 0x0000001310107221 */ /* 0x000fc80000000000 */
[----:B------:R-:W-:-:S04]  /*0870*/  FADD R16, R16, R21 ;  /* 0x0000001510107221 */ /* 0x000fc80000000000 */
[----:B------:R-:W-:-:S07]  /*0880*/  FADD R5, R16, R11 ;  /* 0x0000000b10057221 */ /* 0x000fce0000000000 */
.L_x_2:
[----:B------:R-:W0:Y:S01]  /*0890*/  LDC.64 R10, c[0x0][0x380] ;  /* 0x0000e000ff0a7b82 */ /* 0x000e220000000a00 */
[----:B------:R-:W-:-:S04]  /*08a0*/  @P1 IADD3 R13, PT, PT, R8, R9, RZ ;  /* 0x00000009080d1210 */ /* 0x000fc80007ffe0ff */
[C---:B------:R-:W-:Y:S01]  /*08b0*/  @P1 IADD3 R21, PT, PT, R13.reuse, 0x1, RZ ;  /* 0x000000010d151810 */ /* 0x040fe20007ffe0ff */
[----:B------:R-:W-:Y:S02]  /*08c0*/  @P1 VIADD R15, R13, 0x2 ;  /* 0x000000020d0f1836 */ /* 0x000fe40000000000 */
[----:B------:R-:W1:Y:S01]  /*08d0*/  LDC R12, c[0x0][0x398] ;  /* 0x0000e600ff0c7b82 */ /* 0x000e620000000800 */
[----:B------:R-:W-:Y:S02]  /*08e0*/  @P1 IADD3 R9, PT, PT, R9, 0x4, RZ ;  /* 0x0000000409091810 */ /* 0x000fe40007ffe0ff */
[C---:B------:R-:W-:Y:S02]  /*08f0*/  @P1 IADD3 R19, PT, PT, R13.reuse, 0x3, RZ ;  /* 0x000000030d131810 */ /* 0x040fe40007ffe0ff */
[----:B------:R-:W-:Y:S01]  /*0900*/  IADD3 R23, PT, PT, R8, R9, RZ ;  /* 0x0000000908177210 */ /* 0x000fe20007ffe0ff */
[----:B0-----:R-:W-:-:S04]  /*0910*/  @P1 IMAD.WIDE.U32 R16, R13, 0x4, R10 ;  /* 0x000000040d101825 */ /* 0x001fc800078e000a */
[--C-:B------:R-:W-:Y:S02]  /*0920*/  @P1 IMAD.WIDE.U32 R20, R21, 0x4, R10.reuse ;  /* 0x0000000415141825 */ /* 0x100fe400078e000a */
[----:B------:R0:W2:Y:S01]  /*0930*/  @P1 LDG.E R16, desc[UR6][R16.64] ;  /* 0x0000000610101981 */ /* 0x0000a2000c1e1900 */
[----:B-1----:R-:W-:Y:S01]  /*0940*/  LOP3.LUT P3, RZ, R12, 0x1, RZ, 0xc0, !PT ;  /* 0x000000010cff7812 */ /* 0x002fe2000786c0ff */
[--C-:B------:R-:W-:Y:S02]  /*0950*/  @P1 IMAD.WIDE.U32 R12, R15, 0x4, R10.reuse ;  /* 0x000000040f0c1825 */ /* 0x100fe400078e000a */
[----:B------:R-:W3:Y:S02]  /*0960*/  @P1 LDG.E R20, desc[UR6][R20.64] ;  /* 0x0000000614141981 */ /* 0x000ee4000c1e1900 */
[--C-:B------:R-:W-:Y:S02]  /*0970*/  @P1 IMAD.WIDE.U32 R18, R19, 0x4, R10.reuse ;  /* 0x0000000413121825 */ /* 0x100fe400078e000a */
[----:B------:R-:W4:Y:S02]  /*0980*/  @P1 LDG.E R12, desc[UR6][R12.64] ;  /* 0x000000060c0c1981 */ /* 0x000f24000c1e1900 */
[----:B------:R-:W-:-:S02]  /*0990*/  IMAD.WIDE.U32 R8, R23, 0x4, R10 ;  /* 0x0000000417087825 */ /* 0x000fc400078e000a */
[----:B------:R-:W5:Y:S02]  /*09a0*/  @P1 LDG.E R19, desc[UR6][R18.64] ;  /* 0x0000000612131981 */ /* 0x000f64000c1e1900 */
[C---:B------:R-:W-:Y:S01]  /*09b0*/  @P3 IADD3 R15, PT, PT, R23.reuse, 0x1, RZ ;  /* 0x00000001170f3810 */ /* 0x040fe20007ffe0ff */
[----:B0-----:R-:W-:Y:S01]  /*09c0*/  @P3 VIADD R17, R23, 0x2 ;  /* 0x0000000217113836 */ /* 0x001fe20000000000 */
[----:B------:R-:W5:Y:S03]  /*09d0*/  LDG.E R8, desc[UR6][R8.64] ;  /* 0x0000000608087981 */ /* 0x000f66000c1e1900 */
[----:B------:R-:W-:-:S04]  /*09e0*/  @P3 IMAD.WIDE.U32 R14, R15, 0x4, R10 ;  /* 0x000000040f0e3825 */ /* 0x000fc800078e000a */
[----:B------:R-:W-:Y:S02]  /*09f0*/  @P3 IMAD.WIDE.U32 R10, R17, 0x4, R10 ;  /* 0x00000004110a3825 */ /* 0x000fe400078e000a */
[----:B------:R-:W5:Y:S04]  /*0a00*/  @P3 LDG.E R14, desc[UR6][R14.64] ;  /* 0x000000060e0e3981 */ /* 0x000f68000c1e1900 */
[----:B------:R-:W5:Y:S01]  /*0a10*/  @P3 LDG.E R11, desc[UR6][R10.64] ;  /* 0x000000060a0b3981 */ /* 0x000f62000c1e1900 */
[----:B--2---:R-:W-:-:S04]  /*0a20*/  @P1 FADD R17, R5, R16 ;  /* 0x0000001005111221 */ /* 0x004fc80000000000 */
[----:B---3--:R-:W-:-:S04]  /*0a30*/  @P1 FADD R17, R17, R20 ;  /* 0x0000001411111221 */ /* 0x008fc80000000000 */
[----:B----4-:R-:W-:-:S04]  /*0a40*/  @P1 FADD R12, R17, R12 ;  /* 0x0000000c110c1221 */ /* 0x010fc80000000000 */
[----:B-----5:R-:W-:-:S04]  /*0a50*/  @P1 FADD R5, R12, R19 ;  /* 0x000000130c051221 */ /* 0x020fc80000000000 */
[----:B------:R-:W-:-:S04]  /*0a60*/  FADD R5, R8, R5 ;  /* 0x0000000508057221 */ /* 0x000fc80000000000 */
[----:B------:R-:W-:-:S04]  /*0a70*/  @P3 FADD R12, R5, R14 ;  /* 0x0000000e050c3221 */ /* 0x000fc80000000000 */
[----:B------:R-:W-:Y:S01]  /*0a80*/  @P3 FADD R5, R12, R11 ;  /* 0x0000000b0c053221 */ /* 0x000fe20000000000 */
[----:B------:R-:W-:Y:S06]  /*0a90*/  @P2 BRA `(.L_x_3) ;  /* 0xfffffff400b42947 */ /* 0x000fec000383ffff */
[----:B------:R-:W-:Y:S01]  /*0aa0*/  HFMA2 R3, -RZ, RZ, 0.9228515625, -4.65234375 ;  /* 0x3b62c4a7ff037431 */ /* 0x000fe200000001ff */
[----:B------:R-:W-:Y:S01]  /*0ab0*/  MOV R0, 0x43908000 ;  /* 0x4390800000007802 */ /* 0x000fe20000000f00 */
[----:B------:R-:W0:Y:S01]  /*0ac0*/  FCHK P0, R5, 289 ;  /* 0x4390800005007902 */ /* 0x000e220000000000 */
[----:B------:R-:W-:Y:S03]  /*0ad0*/  BSSY.RECONVERGENT B1, `(.L_x_4) ;  /* 0x000000a000017945 */ /* 0x000fe60003800200 */
[----:B------:R-:W-:-:S04]  /*0ae0*/  FFMA R0, R3, -R0, 1 ;  /* 0x3f80000003007423 */ /* 0x000fc80000000800 */
[----:B------:R-:W-:-:S04]  /*0af0*/  FFMA R0, R0, R3, 0.0034602077212184667587 ;  /* 0x3b62c4a700007423 */ /* 0x000fc80000000003 */
[----:B------:R-:W-:-:S04]  /*0b00*/  FFMA R3, R5, R0, RZ ;  /* 0x0000000005037223 */ /* 0x000fc800000000ff */
[----:B------:R-:W-:-:S04]  /*0b10*/  FFMA R6, R3, -289, R5 ;  /* 0xc390800003067823 */ /* 0x000fc80000000005 */
[----:B------:R-:W-:Y:S01]  /*0b20*/  FFMA R9, R0, R6, R3 ;  /* 0x0000000600097223 */ /* 0x000fe20000000003 */
[----:B0-----:R-:W-:Y:S06]  /*0b30*/  @!P0 BRA `(.L_x_5) ;  /* 0x00000000000c8947 */ /* 0x001fec0003800000 */
[----:B------:R-:W-:-:S07]  /*0b40*/  MOV R6, 0xb60 ;  /* 0x00000b6000067802 */ /* 0x000fce0000000f00 */
[----:B------:R-:W-:Y:S05]  /*0b50*/  CALL.REL.NOINC `($__internal_0_$__cuda_sm3x_div_rn_noftz_f32_slowpath) ;  /* 0x0000000000287944 */ /* 0x000fea0003c00000 */
[----:B------:R-:W-:-:S07]  /*0b60*/  MOV R9, R8 ;  /* 0x0000000800097202 */ /* 0x000fce0000000f00 */
.L_x_5:
[----:B------:R-:W-:Y:S05]  /*0b70*/  BSYNC.RECONVERGENT B1 ;  /* 0x0000000000017941 */ /* 0x000fea0003800200 */
.L_x_4:
[----:B------:R-:W0:Y:S01]  /*0b80*/  LDCU UR4, c[0x0][0x398] ;  /* 0x00007300ff0477ac */ /* 0x000e220008000800 */
[----:B------:R-:W1:Y:S01]  /*0b90*/  LDC.64 R6, c[0x0][0x388] ;  /* 0x0000e200ff067b82 */ /* 0x000e620000000a00 */
[----:B0-----:R-:W-:Y:S01]  /*0ba0*/  IADD3 R4, PT, PT, R4, UR4, RZ ;  /* 0x0000000404047c10 */ /* 0x001fe2000fffe0ff */
[----:B------:R-:W-:-:S04]  /*0bb0*/  VIADD R3, R2, UR4 ;  /* 0x0000000402037c36 */ /* 0x000fc80008000000 */
[----:B------:R-:W-:-:S04]  /*0bc0*/  IMAD R3, R4, UR5, R3 ;  /* 0x0000000504037c24 */ /* 0x000fc8000f8e0203 */
[----:B-1----:R-:W-:-:S05]  /*0bd0*/  IMAD.WIDE.U32 R2, R3, 0x4, R6 ;  /* 0x0000000403027825 */ /* 0x002fca00078e0006 */
[----:B------:R-:W-:Y:S01]  /*0be0*/  STG.E desc[UR6][R2.64], R9 ;  /* 0x0000000902007986 */ /* 0x000fe2000c101906 */
[----:B------:R-:W-:Y:S05]  /*0bf0*/  EXIT ;  /* 0x000000000000794d */ /* 0x000fea0003800000 */
        .weak           $__internal_0_$__cuda_sm3x_div_rn_noftz_f32_slowpath
        .type           $__internal_0_$__cuda_sm3x_div_rn_noftz_f32_slowpath,@function
        .size           $__internal_0_$__cuda_sm3x_div_rn_noftz_f32_slowpath,(.L_x_19 - $__internal_0_$__cuda_sm3x_div_rn_noftz_f32_slowpath)
$__internal_0_$__cuda_sm3x_div_rn_noftz_f32_slowpath:
[----:B------:R-:W-:Y:S01]  /*0c00*/  SHF.R.U32.HI R0, RZ, 0x17, R5 ;  /* 0x00000017ff007819 */ /* 0x000fe20000011605 */
[----:B------:R-:W-:Y:S04]  /*0c10*/  BSSY.RECONVERGENT B0, `(.L_x_6) ;  /* 0x000005c000007945 */ /* 0x000fe80003800200 */
[----:B------:R-:W-:Y:S01]  /*0c20*/  BSSY.RELIABLE B2, `(.L_x_7) ;  /* 0x000001a000027945 */ /* 0x000fe20003800100 */
[----:B------:R-:W-:Y:S02]  /*0c30*/  LOP3.LUT R8, R0, 0xff, RZ, 0xc0, !PT ;  /* 0x000000ff00087812 */ /* 0x000fe400078ec0ff */
[----:B------:R-:W-:Y:S02]  /*0c40*/  MOV R0, R5 ;  /* 0x0000000500007202 */ /* 0x000fe40000000f00 */
[----:B------:R-:W-:-:S04]  /*0c50*/  IADD3 R7, PT, PT, R8, -0x1, RZ ;  /* 0xffffffff08077810 */ /* 0x000fc80007ffe0ff */
[----:B------:R-:W-:-:S13]  /*0c60*/  ISETP.GT.U32.OR P0, PT, R7, 0xfd, !PT ;  /* 0x000000fd0700780c */ /* 0x000fda0007f04470 */
[----:B------:R-:W-:Y:S01]  /*0c70*/  @!P0 MOV R3, RZ ;  /* 0x000000ff00038202 */ /* 0x000fe20000000f00 */
[----:B------:R-:W-:Y:S06]  /*0c80*/  @!P0 BRA `(.L_x_8) ;  /* 0x00000000004c8947 */ /* 0x000fec0003800000 */
[----:B------:R-:W-:-:S13]  /*0c90*/  FSETP.GTU.FTZ.AND P0, PT, |R5|, +INF , PT ;  /* 0x7f8000000500780b */ /* 0x000fda0003f1c200 */
[----:B------:R-:W-:Y:S05]  /*0ca0*/  @P0 BREAK.RELIABLE B2 ;  /* 0x0000000000020942 */ /* 0x000fea0003800100 */
[----:B------:R-:W-:Y:S05]  /*0cb0*/  @P0 BRA `(.L_x_9) ;  /* 0x0000000400400947 */ /* 0x000fea0003800000 */
[----:B------:R-:W-:-:S05]  /*0cc0*/  HFMA2 R3, -RZ, RZ, 3.78125, -0.0 ;  /* 0x43908000ff037431 */ /* 0x000fca00000001ff */
[----:B------:R-:W-:-:S13]  /*0cd0*/  LOP3.LUT P0, RZ, R3, 0x7fffffff, R0, 0xc8, !PT ;  /* 0x7fffffff03ff7812 */ /* 0x000fda000780c800 */
[----:B------:R-:W-:Y:S05]  /*0ce0*/  @!P0 BREAK.RELIABLE B2 ;  /* 0x0000000000028942 */ /* 0x000fea0003800100 */
[----:B------:R-:W-:Y:S05]  /*0cf0*/  @!P0 BRA `(.L_x_10) ;  /* 0x0000000400288947 */ /* 0x000fea0003800000 */
[----:B------:R-:W-:-:S13]  /*0d00*/  LOP3.LUT P0, RZ, R0, 0x7fffffff, RZ, 0xc0, !PT ;  /* 0x7fffffff00ff7812 */ /* 0x000fda000780c0ff */
[----:B------:R-:W-:Y:S05]  /*0d10*/  @!P0 BREAK.RELIABLE B2 ;  /* 0x0000000000028942 */ /* 0x000fea0003800100 */
[----:B------:R-:W-:Y:S05]  /*0d20*/  @!P0 BRA `(.L_x_11) ;  /* 0x0000000400148947 */ /* 0x000fea0003800000 */
[----:B------:R-:W-:Y:S02]  /*0d30*/  FSETP.NEU.FTZ.AND P1, PT, |R5|, +INF , PT ;  /* 0x7f8000000500780b */ /* 0x000fe40003f3d200 */
[----:B------:R-:W-:-:S04]  /*0d40*/  LOP3.LUT P0, RZ, R3, 0x7fffffff, RZ, 0xc0, !PT ;  /* 0x7fffffff03ff7812 */ /* 0x000fc8000780c0ff */
[----:B------:R-:W-:-:S13]  /*0d50*/  PLOP3.LUT P0, PT, P1, P0, PT, 0x2f, 0xf2 ;  /* 0x0000000000f2781c */ /* 0x000fda0000f00577 */
[----:B------:R-:W-:Y:S05]  /*0d60*/  @P0 BREAK.RELIABLE B2 ;  /* 0x0000000000020942 */ /* 0x000fea0003800100 */
[----:B------:R-:W-:Y:S05]  /*0d70*/  @P0 BRA `(.L_x_12) ;  /* 0x0000000000f40947 */ /* 0x000fea0003800000 */
[----:B------:R-:W-:-:S13]  /*0d80*/  ISETP.GE.AND P0, PT, R7, RZ, PT ;  /* 0x000000ff0700720c */ /* 0x000fda0003f06270 */
[----:B------:R-:W-:Y:S02]  /*0d90*/  @P0 IMAD.MOV.U32 R3, RZ, RZ, RZ ;  /* 0x000000ffff030224 */ /* 0x000fe400078e00ff */
[----:B------:R-:W-:Y:S01]  /*0da0*/  @!P0 FFMA R0, R5, 1.84467440737095516160e+19, RZ ;  /* 0x5f80000005008823 */ /* 0x000fe200000000ff */
[----:B------:R-:W-:-:S07]  /*0db0*/  @!P0 MOV R3, 0xffffffc0 ;  /* 0xffffffc000038802 */ /* 0x000fce0000000f00 */
.L_x_8:
[----:B------:R-:W-:Y:S05]  /*0dc0*/  BSYNC.RELIABLE B2 ;  /* 0x0000000000027941 */ /* 0x000fea0003800100 */
.L_x_7:
[----:B------:R-:W-:Y:S01]  /*0dd0*/  UMOV UR4, 0x43908000 ;  /* 0x4390800000047882 */ /* 0x000fe20000000000 */
[----:B------:R-:W-:Y:S01]  /*0de0*/  IADD3 R5, PT, PT, R8, -0x7f, RZ ;  /* 0xffffff8108057810 */ /* 0x000fe20007ffe0ff */
[----:B------:R-:W-:Y:S01]  /*0df0*/  UIADD3 UR4, UPT, UPT, UR4, -0x4000000, URZ ;  /* 0xfc00000004047890 */ /* 0x000fe2000fffe0ff */
[----:B------:R-:W-:Y:S02]  /*0e00*/  BSSY.RECONVERGENT B2, `(.L_x_13) ;  /* 0x0000033000027945 */ /* 0x000fe40003800200 */
[----:B------:R-:W-:Y:S01]  /*0e10*/  IADD3 R3, PT, PT, R3, -0x8, R5 ;  /* 0xfffffff803037810 */ /* 0x000fe20007ffe005 */
[----:B------:R-:W-:Y:S02]  /*0e20*/  IMAD R0, R5, -0x800000, R0 ;  /* 0xff80000005007824 */ /* 0x000fe400078e0200 */
[----:B------:R-:W-:-:S03]  /*0e30*/  FADD.FTZ R9, -RZ, -UR4 ;  /* 0x80000004ff097e21 */ /* 0x000fc60008010100 */
[----:B------:R-:W0:Y:S02]  /*0e40*/  MUFU.RCP R7, UR4 ;  /* 0x0000000400077d08 */ /* 0x000e240008001000 */
[----:B0-----:R-:W-:-:S04]  /*0e50*/  FFMA R8, R7, R9, 1 ;  /* 0x3f80000007087423 */ /* 0x001fc80000000009 */
[----:B------:R-:W-:-:S04]  /*0e60*/  FFMA R7, R7, R8, R7 ;  /* 0x0000000807077223 */ /* 0x000fc80000000007 */
[----:B------:R-:W-:-:S04]  /*0e70*/  FFMA R8, R0, R7, RZ ;  /* 0x0000000700087223 */ /* 0x000fc800000000ff */
[----:B------:R-:W-:-:S04]  /*0e80*/  FFMA R10, R9, R8, R0 ;  /* 0x00000008090a7223 */ /* 0x000fc80000000000 */
[----:B------:R-:W-:-:S04]  /*0e90*/  FFMA R10, R7, R10, R8 ;  /* 0x0000000a070a7223 */ /* 0x000fc80000000008 */
[----:B------:R-:W-:-:S04]  /*0ea0*/  FFMA R9, R9, R10, R0 ;  /* 0x0000000a09097223 */ /* 0x000fc80000000000 */
[----:B------:R-:W-:-:S05]  /*0eb0*/  FFMA R8, R7, R9, R10 ;  /* 0x0000000907087223 */ /* 0x000fca000000000a */
[----:B------:R-:W-:-:S04]  /*0ec0*/  SHF.R.U32.HI R0, RZ, 0x17, R8 ;  /* 0x00000017ff007819 */ /* 0x000fc80000011608 */
[----:B------:R-:W-:-:S04]  /*0ed0*/  LOP3.LUT R0, R0, 0xff, RZ, 0xc0, !PT ;  /* 0x000000ff00007812 */ /* 0x000fc800078ec0ff */
[----:B------:R-:W-:-:S04]  /*0ee0*/  IADD3 R5, PT, PT, R0, R3, RZ ;  /* 0x0000000300057210 */ /* 0x000fc80007ffe0ff */
[----:B------:R-:W-:-:S04]  /*0ef0*/  IADD3 R0, PT, PT, R5, -0x1, RZ ;  /* 0xffffffff05007810 */ /* 0x000fc80007ffe0ff */
[----:B------:R-:W-:-:S13]  /*0f00*/  ISETP.GE.U32.AND P0, PT, R0, 0xfe, PT ;  /* 0x000000fe0000780c */ /* 0x000fda0003f06070 */
[----:B------:R-:W-:Y:S05]  /*0f10*/  @!P0 BRA `(.L_x_14) ;  /* 0x0000000000808947 */ /* 0x000fea0003800000 */
[----:B------:R-:W-:-:S13]  /*0f20*/  ISETP.GT.AND P0, PT, R5, 0xfe, PT ;  /* 0x000000fe0500780c */ /* 0x000fda0003f04270 */
[----:B------:R-:W-:Y:S05]  /*0f30*/  @P0 BRA `(.L_x_15) ;  /* 0x00000000006c0947 */ /* 0x000fea0003800000 */
[----:B------:R-:W-:-:S13]  /*0f40*/  ISETP.GE.AND P0, PT, R5, 0x1, PT ;  /* 0x000000010500780c */ /* 0x000fda0003f06270 */
[----:B------:R-:W-:Y:S05]  /*0f50*/  @P0 BRA `(.L_x_16) ;  /* 0x0000000000740947 */ /* 0x000fea0003800000 */
[----:B------:R-:W-:Y:S02]  /*0f60*/  ISETP.GE.AND P0, PT, R5, -0x18, PT ;  /* 0xffffffe80500780c */ /* 0x000fe40003f06270 */
[----:B------:R-:W-:-:S11]  /*0f70*/  LOP3.LUT R8, R8, 0x80000000, RZ, 0xc0, !PT ;  /* 0x8000000008087812 */ /* 0x000fd600078ec0ff */
[----:B------:R-:W-:Y:S05]  /*0f80*/  @!P0 BRA `(.L_x_16) ;  /* 0x0000000000688947 */ /* 0x000fea0003800000 */
[-CC-:B------:R-:W-:Y:S01]  /*0f90*/  FFMA.RZ R0, R7, R9.reuse, R10.reuse ;  /* 0x0000000907007223 */ /* 0x180fe2000000c00a */
[C---:B------:R-:W-:Y:S02]  /*0fa0*/  ISETP.NE.AND P2, PT, R5.reuse, RZ, PT ;  /* 0x000000ff0500720c */ /* 0x040fe40003f45270 */
[----:B------:R-:W-:Y:S02]  /*0fb0*/  ISETP.NE.AND P1, PT, R5, RZ, PT ;  /* 0x000000ff0500720c */ /* 0x000fe40003f25270 */
[----:B------:R-:W-:Y:S01]  /*0fc0*/  LOP3.LUT R3, R0, 0x7fffff, RZ, 0xc0, !PT ;  /* 0x007fffff00037812 */ /* 0x000fe200078ec0ff */
[CCC-:B------:R-:W-:Y:S01]  /*0fd0*/  FFMA.RP R0, R7.reuse, R9.reuse, R10.reuse ;  /* 0x0000000907007223 */ /* 0x1c0fe2000000800a */
[----:B------:R-:W-:Y:S01]  /*0fe0*/  FFMA.RM R7, R7, R9, R10 ;  /* 0x0000000907077223 */ /* 0x000fe2000000400a */
[----:B------:R-:W-:Y:S01]  /*0ff0*/  VIADD R10, R5, 0x20 ;  /* 0x00000020050a7836 */ /* 0x000fe20000000000 */
[----:B------:R-:W-:Y:S02]  /*1000*/  LOP3.LUT R3, R3, 0x800000, RZ, 0xfc, !PT ;  /* 0x0080000003037812 */ /* 0x000fe400078efcff */
[----:B------:R-:W-:-:S02]  /*1010*/  IADD3 R5, PT, PT, -R5, RZ, RZ ;  /* 0x000000ff05057210 */ /* 0x000fc40007ffe1ff */
[----:B------:R-:W-:Y:S02]  /*1020*/  SHF.L.U32 R10, R3, R10, RZ ;  /* 0x0000000a030a7219 */ /* 0x000fe400000006ff */
[----:B------:R-:W-:Y:S02]  /*1030*/  FSETP.NEU.FTZ.AND P0, PT, R0, R7, PT ;  /* 0x000000070000720b */ /* 0x000fe40003f1d000 */
[----:B------:R-:W-:Y:S02]  /*1040*/  SEL R0, R5, RZ, P2 ;  /* 0x000000ff05007207 */ /* 0x000fe40001000000 */
[----:B------:R-:W-:Y:S02]  /*1050*/  ISETP.NE.AND P1, PT, R10, RZ, P1 ;  /* 0x000000ff0a00720c */ /* 0x000fe40000f25270 */
[----:B------:R-:W-:Y:S02]  /*1060*/  SHF.R.U32.HI R0, RZ, R0, R3 ;  /* 0x00000000ff007219 */ /* 0x000fe40000011603 */
[----:B------:R-:W-:-:S02]  /*1070*/  PLOP3.LUT P0, PT, P0, P1, PT, 0xf8, 0x8f ;  /* 0x00000000008f781c */ /* 0x000fc40000703f70 */
[----:B------:R-:W-:Y:S02]  /*1080*/  SHF.R.U32.HI R10, RZ, 0x1, R0 ;  /* 0x00000001ff0a7819 */ /* 0x000fe40000011600 */
[----:B------:R-:W-:-:S04]  /*1090*/  SEL R3, RZ, 0x1, !P0 ;  /* 0x00000001ff037807 */ /* 0x000fc80004000000 */
[----:B------:R-:W-:-:S04]  /*10a0*/  LOP3.LUT R3, R3, 0x1, R10, 0xf8, !PT ;  /* 0x0000000103037812 */ /* 0x000fc800078ef80a */
[----:B------:R-:W-:-:S04]  /*10b0*/  LOP3.LUT R3, R3, R0, RZ, 0xc0, !PT ;  /* 0x0000000003037212 */ /* 0x000fc800078ec0ff */
[----:B------:R-:W-:-:S04]  /*10c0*/  IADD3 R3, PT, PT, R10, R3, RZ ;  /* 0x000000030a037210 */ /* 0x000fc80007ffe0ff */
[----:B------:R-:W-:Y:S01]  /*10d0*/  LOP3.LUT R8, R3, R8, RZ, 0xfc, !PT ;  /* 0x0000000803087212 */ /* 0x000fe200078efcff */
[----:B------:R-:W-:Y:S06]  /*10e0*/  BRA `(.L_x_16) ;  /* 0x0000000000107947 */ /* 0x000fec0003800000 */
.L_x_15:
[----:B------:R-:W-:-:S04]  /*10f0*/  LOP3.LUT R8, R8, 0x80000000, RZ, 0xc0, !PT ;  /* 0x8000000008087812 */ /* 0x000fc800078ec0ff */
[----:B------:R-:W-:Y:S01]  /*1100*/  LOP3.LUT R8, R8, 0x7f800000, RZ, 0xfc, !PT ;  /* 0x7f80000008087812 */ /* 0x000fe200078efcff */
[----:B------:R-:W-:Y:S06]  /*1110*/  BRA `(.L_x_16) ;  /* 0x0000000000047947 */ /* 0x000fec0003800000 */
.L_x_14:
[----:B------:R-:W-:-:S07]  /*1120*/  LEA R8, R3, R8, 0x17 ;  /* 0x0000000803087211 */ /* 0x000fce00078eb8ff */
.L_x_16:
[----:B------:R-:W-:Y:S05]  /*1130*/  BSYNC.RECONVERGENT B2 ;  /* 0x0000000000027941 */ /* 0x000fea0003800200 */
.L_x_13:
[----:B------:R-:W-:Y:S05]  /*1140*/  BRA `(.L_x_17) ;  /* 0x0000000000207947 */ /* 0x000fea0003800000 */
.L_x_12:
[----:B------:R-:W-:-:S04]  /*1150*/  LOP3.LUT R0, R3, 0x80000000, R0, 0x48, !PT ;  /* 0x8000000003007812 */ /* 0x000fc800078e4800 */
[----:B------:R-:W-:Y:S01]  /*1160*/  LOP3.LUT R8, R0, 0x7f800000, RZ, 0xfc, !PT ;  /* 0x7f80000000087812 */ /* 0x000fe200078efcff */
[----:B------:R-:W-:Y:S06]  /*1170*/  BRA `(.L_x_17) ;  /* 0x0000000000147947 */ /* 0x000fec0003800000 */
.L_x_11:
[----:B------:R-:W-:Y:S01]  /*1180*/  LOP3.LUT R8, R3, 0x80000000, R0, 0x48, !PT ;  /* 0x8000000003087812 */ /* 0x000fe200078e4800 */
[----:B------:R-:W-:Y:S06]  /*1190*/  BRA `(.L_x_17) ;  /* 0x00000000000c7947 */ /* 0x000fec0003800000 */
.L_x_10:
[----:B------:R-:W0:Y:S01]  /*11a0*/  MUFU.RSQ R8, -QNAN ;  /* 0xffc0000000087908 */ /* 0x000e220000001400 */
[----:B------:R-:W-:Y:S05]  /*11b0*/  BRA `(.L_x_17) ;  /* 0x0000000000047947 */ /* 0x000fea0003800000 */
.L_x_9:
[----:B------:R-:W-:-:S07]  /*11c0*/  FADD.FTZ R8, R5, 289 ;  /* 0x4390800005087421 */ /* 0x000fce0000010000 */
.L_x_17:
[----:B------:R-:W-:Y:S05]  /*11d0*/  BSYNC.RECONVERGENT B0 ;  /* 0x0000000000007941 */ /* 0x000fea0003800200 */
.L_x_6:
[----:B------:R-:W-:-:S04]  /*11e0*/  HFMA2 R7, -RZ, RZ, 0, 0 ;  /* 0x00000000ff077431 */ /* 0x000fc800000001ff */
[----:B0-----:R-:W-:Y:S05]  /*11f0*/  RET.REL.NODEC R6 `(_Z14NNSmoothKernelPfS_mj) ;  /* 0xffffffec06807950 */ /* 0x001fea0003c3ffff */
.L_x_18:
[----:B------:R-:W-:-:S00]  /*1200*/  BRA `(.L_x_18) ;  /* 0xfffffffc00fc7947 */ /* 0x000fc0000383ffff */
[----:B------:R-:W-:-:S00]  /*1210*/  NOP ;  /* 0x0000000000007918 */ /* 0x000fc00000000000 */
        /* <DEDUP_REMOVED lines=14> */
.L_x_19:


//--------------------- .nv.shared.reserved.0     --------------------------
	.section	.nv.shared.reserved.0,"aw",@nobits
	.weak		__nv_reservedSMEM_offset_0_alias
	.size		__nv_reservedSMEM_offset_0_alias, 0, 64
	.other		__nv_reservedSMEM_offset_0_alias,@"STO_CUDA_RESERVED_SHARED STV_DEFAULT"
__nv_reservedSMEM_offset_0_alias:
	.zero		0
	.zero		64


//--------------------- .nv.constant0._Z14NNSmoothKernelPfS_mj --------------------------
	.section	.nv.constant0._Z14NNSmoothKernelPfS_mj,"a",@progbits
	.sectionflags	@""
	.align	4
.nv.constant0._Z14NNSmoothKernelPfS_mj:
	.zero		924


//--------------------- SYMBOLS --------------------------

	.type		.nv.reservedSmem.offset0,@object
	.size		.nv.reservedSmem.offset0,0x4
